	.headerflags	@"EF_CUDA_TEXMODE_UNIFIED EF_CUDA_64BIT_ADDRESS EF_CUDA_ACCELERATORS EF_CUDA_SM90 EF_CUDA_VIRTUAL_SM(EF_CUDA_SM90)"
	.elftype	@"ET_EXEC"


//--------------------- .nv.info                  --------------------------
	.section	.nv.info,"",@"SHT_CUDA_INFO"
	.align	4


	//----- nvinfo : EIATTR_REGCOUNT
	.align		4
        /*0000*/ 	.byte	0x04, 0x2f
        /*0002*/ 	.short	(.L_1 - .L_0)
	.align		4
.L_0:
        /*0004*/ 	.word	index@(triton_poi_fused_convolution_view_9)
        /*0008*/ 	.word	0x00000010


	//----- nvinfo : EIATTR_MIN_STACK_SIZE
	.align		4
.L_1:
        /*000c*/ 	.byte	0x04, 0x12
        /*000e*/ 	.short	(.L_3 - .L_2)
	.align		4
.L_2:
        /*0010*/ 	.word	index@(triton_poi_fused_convolution_view_9)
        /*0014*/ 	.word	0x00000000


	//----- nvinfo : EIATTR_FRAME_SIZE
	.align		4
.L_3:
        /*0018*/ 	.byte	0x04, 0x11
        /*001a*/ 	.short	(.L_5 - .L_4)
	.align		4
.L_4:
        /*001c*/ 	.word	index@(triton_poi_fused_convolution_view_9)
        /*0020*/ 	.word	0x00000000


	//----- nvinfo : EIATTR_MIN_STACK_SIZE
	.align		4
.L_5:
        /*0024*/ 	.byte	0x04, 0x12
        /*0026*/ 	.short	(.L_7 - .L_6)
	.align		4
.L_6:
        /*0028*/ 	.word	index@(triton_poi_fused_convolution_view_9)
        /*002c*/ 	.word	0x00000000
.L_7:


//--------------------- .nv.info.triton_poi_fused_convolution_view_9 --------------------------
	.section	.nv.info.triton_poi_fused_convolution_view_9,"",@"SHT_CUDA_INFO"
	.sectionflags	@""
	.align	4


	//----- nvinfo : EIATTR_CUDA_API_VERSION
	.align		4
        /*0000*/ 	.byte	0x04, 0x37
        /*0002*/ 	.short	(.L_9 - .L_8)
.L_8:
        /*0004*/ 	.word	0x0000007c


	//----- nvinfo : EIATTR_KPARAM_INFO
	.align		4
.L_9:
        /*0008*/ 	.byte	0x04, 0x17
        /*000a*/ 	.short	(.L_11 - .L_10)
.L_10:
        /*000c*/ 	.word	0x00000000
        /*0010*/ 	.short	0x0003
        /*0012*/ 	.short	0x0018
        /*0014*/ 	.byte	0x00, 0xf0, 0x11, 0x00


	//----- nvinfo : EIATTR_KPARAM_INFO
	.align		4
.L_11:
        /*0018*/ 	.byte	0x04, 0x17
        /*001a*/ 	.short	(.L_13 - .L_12)
.L_12:
        /*001c*/ 	.word	0x00000000
        /*0020*/ 	.short	0x0002
        /*0022*/ 	.short	0x0010
        /*0024*/ 	.byte	0x00, 0xf4, 0x21, 0x00


	//----- nvinfo : EIATTR_KPARAM_INFO
	.align		4
.L_13:
        /*0028*/ 	.byte	0x04, 0x17
        /*002a*/ 	.short	(.L_15 - .L_14)
.L_14:
        /*002c*/ 	.word	0x00000000
        /*0030*/ 	.short	0x0001
        /*0032*/ 	.short	0x0008
        /*0034*/ 	.byte	0x00, 0xf4, 0x21, 0x00


	//----- nvinfo : EIATTR_KPARAM_INFO
	.align		4
.L_15:
        /*0038*/ 	.byte	0x04, 0x17
        /*003a*/ 	.short	(.L_17 - .L_16)
.L_16:
        /*003c*/ 	.word	0x00000000
        /*0040*/ 	.short	0x0000
        /*0042*/ 	.short	0x0000
        /*0044*/ 	.byte	0x00, 0xf4, 0x21, 0x00


	//----- nvinfo : EIATTR_SPARSE_MMA_MASK
	.align		4
.L_17:
        /*0048*/ 	.byte	0x03, 0x50
        /*004a*/ 	.short	0x0000


	//----- nvinfo : EIATTR_MAXREG_COUNT
	.align		4
        /*004c*/ 	.byte	0x03, 0x1b
        /*004e*/ 	.short	0x00ff


	//----- nvinfo : EIATTR_EXIT_INSTR_OFFSETS
	.align		4
        /*0050*/ 	.byte	0x04, 0x1c
        /*0052*/ 	.short	(.L_19 - .L_18)


	//   ....[0]....
.L_18:
        /*0054*/ 	.word	0x000001d0


	//   ....[1]....
        /*0058*/ 	.word	0x000001f0


	//----- nvinfo : EIATTR_REQNTID
	.align		4
.L_19:
        /*005c*/ 	.byte	0x04, 0x10
        /*005e*/ 	.short	(.L_21 - .L_20)
.L_20:
        /*0060*/ 	.word	0x00000020
        /*0064*/ 	.word	0x00000001
        /*0068*/ 	.word	0x00000001


	//----- nvinfo : EIATTR_CBANK_PARAM_SIZE
	.align		4
.L_21:
        /*006c*/ 	.byte	0x03, 0x19
        /*006e*/ 	.short	0x001c


	//----- nvinfo : EIATTR_PARAM_CBANK
	.align		4
        /*0070*/ 	.byte	0x04, 0x0a
        /*0072*/ 	.short	(.L_23 - .L_22)
	.align		4
.L_22:
        /*0074*/ 	.word	index@(.nv.constant0.triton_poi_fused_convolution_view_9)
        /*0078*/ 	.short	0x0210
        /*007a*/ 	.short	0x001c


	//----- nvinfo : EIATTR_SW_WAR
	.align		4
.L_23:
        /*007c*/ 	.byte	0x04, 0x36
        /*007e*/ 	.short	(.L_25 - .L_24)
.L_24:
        /*0080*/ 	.word	0x00000008
.L_25:


//--------------------- .nv.callgraph             --------------------------
	.section	.nv.callgraph,"",@"SHT_CUDA_CALLGRAPH"
	.align	4
	.sectionentsize	8
	.align		4
        /*0000*/ 	.word	0x00000000
	.align		4
        /*0004*/ 	.word	0xffffffff
	.align		4
        /*0008*/ 	.word	0x00000000
	.align		4
        /*000c*/ 	.word	0xfffffffe
	.align		4
        /*0010*/ 	.word	0x00000000
	.align		4
        /*0014*/ 	.word	0xfffffffd
	.align		4
        /*0018*/ 	.word	0x00000000
	.align		4
        /*001c*/ 	.word	0xfffffffc


//--------------------- .text.triton_poi_fused_convolution_view_9 --------------------------
	.section	.text.triton_poi_fused_convolution_view_9,"ax",@progbits
	.align	128
        .global         triton_poi_fused_convolution_view_9
        .type           triton_poi_fused_convolution_view_9,@function
        .size           triton_poi_fused_convolution_view_9,(.L_x_1 - triton_poi_fused_convolution_view_9)
        .other          triton_poi_fused_convolution_view_9,@"STO_CUDA_ENTRY STV_DEFAULT"
triton_poi_fused_convolution_view_9:
.text.triton_poi_fused_convolution_view_9:
[----:B------:R-:W0:Y:S02]  /*0000*/  LDC R1, c[0x0][0x28] ;  /* 0x00000a00ff017b82 */ /* 0x000e240000000800 */
[----:B------:R-:W1:Y:S01]  /*0010*/  S2R R8, SR_TID.X ;  /* 0x0000000000087919 */ /* 0x000e620000002100 */
[----:B------:R-:W2:Y:S01]  /*0020*/  LDC.64 R4, c[0x0][0x218] ;  /* 0x00008600ff047b82 */ /* 0x000ea20000000a00 */
[----:B------:R-:W-:Y:S01]  /*0030*/  IMAD.MOV.U32 R11, RZ, RZ, RZ ;  /* 0x000000ffff0b7224 */ /* 0x000fe200078e00ff */
[----:B------:R-:W-:Y:S01]  /*0040*/  ULDC.64 UR4, c[0x0][0x208] ;  /* 0x0000820000047ab9 */ /* 0x000fe20000000a00 */
[----:B------:R-:W3:Y:S05]  /*0050*/  S2R R9, SR_CTAID.X ;  /* 0x0000000000097919 */ /* 0x000eea0000002500 */
[----:B------:R-:W4:Y:S01]  /*0060*/  LDC.64 R2, c[0x0][0x210] ;  /* 0x00008400ff027b82 */ /* 0x000f220000000a00 */
[----:B-1----:R-:W-:-:S02]  /*0070*/  LOP3.LUT R0, R8, 0xf, RZ, 0xc0, !PT ;  /* 0x0000000f08007812 */ /* 0x002fc400078ec0ff */
[----:B---3--:R-:W-:-:S03]  /*0080*/  SHF.R.S32.HI R6, RZ, 0x1b, R9 ;  /* 0x0000001bff067819 */ /* 0x008fc60000011409 */
[----:B------:R-:W-:Y:S01]  /*0090*/  IMAD R9, R9, 0x10, R0 ;  /* 0x0000001009097824 */ /* 0x000fe200078e0200 */
[----:B------:R-:W-:-:S03]  /*00a0*/  SGXT R0, R6, 0x1 ;  /* 0x000000010600781a */ /* 0x000fc60000000200 */
[C---:B----4-:R-:W-:Y:S01]  /*00b0*/  IMAD.WIDE R2, R9.reuse, 0x4, R2 ;  /* 0x0000000409027825 */ /* 0x050fe200078e0202 */
[----:B------:R-:W-:Y:S02]  /*00c0*/  ISETP.GE.AND P0, PT, R9, 0x10, PT ;  /* 0x000000100900780c */ /* 0x000fe40003f06270 */
[----:B------:R-:W-:-:S04]  /*00d0*/  LEA.HI R0, R0, R9, RZ, 0x2 ;  /* 0x0000000900007211 */ /* 0x000fc800078f10ff */
[----:B------:R-:W-:-:S05]  /*00e0*/  LOP3.LUT R0, R0, 0xfffffffc, RZ, 0xc0, !PT ;  /* 0xfffffffc00007812 */ /* 0x000fca00078ec0ff */
[----:B------:R-:W-:Y:S02]  /*00f0*/  IMAD.IADD R7, R9, 0x1, -R0 ;  /* 0x0000000109077824 */ /* 0x000fe400078e0a00 */
[----:B------:R-:W-:Y:S02]  /*0100*/  IMAD.MOV.U32 R0, RZ, RZ, RZ ;  /* 0x000000ffff007224 */ /* 0x000fe400078e00ff */
[----:B--2---:R-:W-:Y:S02]  /*0110*/  IMAD.WIDE R4, R7, 0x4, R4 ;  /* 0x0000000407047825 */ /* 0x004fe400078e0204 */
[----:B------:R-:W1:Y:S02]  /*0120*/  LDC.64 R6, c[0x0][0x220] ;  /* 0x00008800ff067b82 */ /* 0x000e640000000a00 */
[----:B------:R-:W2:Y:S04]  /*0130*/  @!P0 LDG.E R0, desc[UR4][R2.64] ;  /* 0x0000000402008981 */ /* 0x000ea8000c1e1900 */
[----:B------:R-:W2:Y:S01]  /*0140*/  @!P0 LDG.E.EL R11, desc[UR4][R4.64] ;  /* 0x00000004040b8981 */ /* 0x000ea2000c2e1900 */
[----:B------:R-:W-:-:S04]  /*0150*/  LOP3.LUT P0, RZ, R8, 0x10, RZ, 0xc0, !PT ;  /* 0x0000001008ff7812 */ /* 0x000fc8000780c0ff */
[C---:B------:R-:W-:Y:S01]  /*0160*/  ISETP.LT.AND P0, PT, R9.reuse, 0x10, !P0 ;  /* 0x000000100900780c */ /* 0x040fe20004701270 */
[----:B-1----:R-:W-:-:S04]  /*0170*/  IMAD.WIDE R6, R9, 0x4, R6 ;  /* 0x0000000409067825 */ /* 0x002fc800078e0206 */
[----:B--2---:R-:W-:Y:S01]  /*0180*/  FADD R13, R11, R0 ;  /* 0x000000000b0d7221 */ /* 0x004fe20000000000 */
[----:B------:R-:W-:-:S03]  /*0190*/  FSETP.GT.AND P1, PT, R0, -R11, PT ;  /* 0x8000000b0000720b */ /* 0x000fc60003f24000 */
[----:B------:R-:W-:-:S04]  /*01a0*/  FMUL R8, R13, 0.0099999997764825820923 ;  /* 0x3c23d70a0d087820 */ /* 0x000fc80000400000 */
[----:B------:R1:W-:Y:S01]  /*01b0*/  @P0 STG.E desc[UR4][R2.64], R13 ;  /* 0x0000000d02000986 */ /* 0x0003e2000c101904 */
[----:B------:R-:W-:Y:S01]  /*01c0*/  FSEL R9, R13, R8, P1 ;  /* 0x000000080d097208 */ /* 0x000fe20000800000 */
[----:B------:R-:W-:Y:S06]  /*01d0*/  @!P0 EXIT ;  /* 0x000000000000894d */ /* 0x000fec0003800000 */
[----:B------:R-:W-:Y:S01]  /*01e0*/  STG.E desc[UR4][R6.64], R9 ;  /* 0x0000000906007986 */ /* 0x000fe2000c101904 */
[----:B------:R-:W-:Y:S05]  /*01f0*/  EXIT ;  /* 0x000000000000794d */ /* 0x000fea0003800000 */
.L_x_0:
[----:B------:R-:W-:-:S00]  /*0200*/  BRA `(.L_x_0) ;  /* 0xfffffffc00fc7947 */ /* 0x000fc0000383ffff */
[----:B------:R-:W-:-:S00]  /*0210*/  NOP ;  /* 0x0000000000007918 */ /* 0x000fc00000000000 */
        /* <DEDUP_REMOVED lines=14> */
.L_x_1:


//--------------------- .nv.constant0.triton_poi_fused_convolution_view_9 --------------------------
	.section	.nv.constant0.triton_poi_fused_convolution_view_9,"a",@progbits
	.sectionflags	@""
	.align	4
.nv.constant0.triton_poi_fused_convolution_view_9:
	.zero		556
